//
// Generated by NVIDIA NVVM Compiler
//
// Compiler Build ID: CL-36424714
// Cuda compilation tools, release 13.0, V13.0.88
// Based on NVVM 20.0.0
//

.version 9.0
.target sm_100
.address_size 64

	// .globl	_Z5gpuMMPiS_S_i

.visible .entry _Z5gpuMMPiS_S_i(
	.param .u64 .ptr .align 1 _Z5gpuMMPiS_S_i_param_0,
	.param .u64 .ptr .align 1 _Z5gpuMMPiS_S_i_param_1,
	.param .u64 .ptr .align 1 _Z5gpuMMPiS_S_i_param_2,
	.param .u32 _Z5gpuMMPiS_S_i_param_3
)
{
	.reg .pred 	%p<10>;
	.reg .b32 	%r<105>;
	.reg .b64 	%rd<67>;

	ld.param.u64 	%rd14, [_Z5gpuMMPiS_S_i_param_0];
	ld.param.u64 	%rd15, [_Z5gpuMMPiS_S_i_param_1];
	ld.param.u32 	%r29, [_Z5gpuMMPiS_S_i_param_3];
	cvta.to.global.u64 	%rd1, %rd15;
	cvta.to.global.u64 	%rd2, %rd14;
	mov.u32 	%r31, %ctaid.y;
	mov.u32 	%r32, %ntid.y;
	mov.u32 	%r33, %tid.y;
	mad.lo.s32 	%r1, %r31, %r32, %r33;
	mov.u32 	%r34, %ctaid.x;
	mov.u32 	%r35, %ntid.x;
	mov.u32 	%r36, %tid.x;
	mad.lo.s32 	%r2, %r34, %r35, %r36;
	setp.lt.s32 	%p1, %r29, 1;
	mov.b32 	%r104, 0;
	@%p1 bra 	$L__BB0_12;
	mul.lo.s32 	%r3, %r29, %r1;
	and.b32  	%r4, %r29, 7;
	setp.lt.u32 	%p2, %r29, 8;
	mov.b32 	%r99, 0;
	mov.u32 	%r104, %r99;
	@%p2 bra 	$L__BB0_4;
	and.b32  	%r99, %r29, 2147483640;
	neg.s32 	%r93, %r99;
	mul.wide.u32 	%rd16, %r29, 4;
	add.s64 	%rd3, %rd1, %rd16;
	mul.wide.u32 	%rd17, %r29, 8;
	add.s64 	%rd4, %rd1, %rd17;
	mul.wide.u32 	%rd18, %r29, 12;
	add.s64 	%rd5, %rd1, %rd18;
	mul.wide.u32 	%rd19, %r29, 16;
	add.s64 	%rd6, %rd1, %rd19;
	mul.wide.u32 	%rd20, %r29, 20;
	add.s64 	%rd7, %rd1, %rd20;
	mul.wide.u32 	%rd21, %r29, 24;
	add.s64 	%rd8, %rd1, %rd21;
	mul.wide.u32 	%rd22, %r29, 28;
	add.s64 	%rd9, %rd1, %rd22;
	mul.wide.u32 	%rd23, %r3, 4;
	add.s64 	%rd24, %rd23, %rd2;
	add.s64 	%rd66, %rd24, 16;
	mov.b32 	%r104, 0;
	mov.u32 	%r92, %r2;
$L__BB0_3:
	.pragma "nounroll";
	mul.wide.s32 	%rd25, %r92, 4;
	add.s64 	%rd26, %rd3, %rd25;
	add.s64 	%rd27, %rd4, %rd25;
	add.s64 	%rd28, %rd5, %rd25;
	add.s64 	%rd29, %rd6, %rd25;
	add.s64 	%rd30, %rd7, %rd25;
	add.s64 	%rd31, %rd8, %rd25;
	add.s64 	%rd32, %rd9, %rd25;
	add.s64 	%rd33, %rd1, %rd25;
	ld.global.u32 	%r40, [%rd66+-16];
	ld.global.u32 	%r41, [%rd33];
	mad.lo.s32 	%r42, %r41, %r40, %r104;
	ld.global.u32 	%r43, [%rd66+-12];
	ld.global.u32 	%r44, [%rd26];
	mad.lo.s32 	%r45, %r44, %r43, %r42;
	ld.global.u32 	%r46, [%rd66+-8];
	ld.global.u32 	%r47, [%rd27];
	mad.lo.s32 	%r48, %r47, %r46, %r45;
	ld.global.u32 	%r49, [%rd66+-4];
	ld.global.u32 	%r50, [%rd28];
	mad.lo.s32 	%r51, %r50, %r49, %r48;
	ld.global.u32 	%r52, [%rd66];
	ld.global.u32 	%r53, [%rd29];
	mad.lo.s32 	%r54, %r53, %r52, %r51;
	ld.global.u32 	%r55, [%rd66+4];
	ld.global.u32 	%r56, [%rd30];
	mad.lo.s32 	%r57, %r56, %r55, %r54;
	ld.global.u32 	%r58, [%rd66+8];
	ld.global.u32 	%r59, [%rd31];
	mad.lo.s32 	%r60, %r59, %r58, %r57;
	ld.global.u32 	%r61, [%rd66+12];
	ld.global.u32 	%r62, [%rd32];
	mad.lo.s32 	%r104, %r62, %r61, %r60;
	add.s32 	%r93, %r93, 8;
	shl.b32 	%r63, %r29, 3;
	add.s32 	%r92, %r92, %r63;
	add.s64 	%rd66, %rd66, 32;
	setp.ne.s32 	%p3, %r93, 0;
	@%p3 bra 	$L__BB0_3;
$L__BB0_4:
	setp.eq.s32 	%p4, %r4, 0;
	@%p4 bra 	$L__BB0_12;
	and.b32  	%r16, %r29, 3;
	setp.lt.u32 	%p5, %r4, 4;
	@%p5 bra 	$L__BB0_7;
	add.s32 	%r65, %r99, %r3;
	mul.wide.u32 	%rd34, %r65, 4;
	add.s64 	%rd35, %rd2, %rd34;
	ld.global.u32 	%r66, [%rd35];
	mad.lo.s32 	%r67, %r99, %r29, %r2;
	mul.wide.s32 	%rd36, %r67, 4;
	add.s64 	%rd37, %rd1, %rd36;
	ld.global.u32 	%r68, [%rd37];
	mad.lo.s32 	%r69, %r68, %r66, %r104;
	cvt.u64.u32 	%rd38, %r3;
	cvt.u64.u32 	%rd39, %r99;
	add.s64 	%rd40, %rd39, %rd38;
	shl.b64 	%rd41, %rd40, 2;
	add.s64 	%rd42, %rd2, %rd41;
	ld.global.u32 	%r70, [%rd42+4];
	mul.wide.u32 	%rd43, %r29, 4;
	add.s64 	%rd44, %rd37, %rd43;
	ld.global.u32 	%r71, [%rd44];
	mad.lo.s32 	%r72, %r71, %r70, %r69;
	ld.global.u32 	%r73, [%rd42+8];
	add.s64 	%rd45, %rd44, %rd43;
	ld.global.u32 	%r74, [%rd45];
	mad.lo.s32 	%r75, %r74, %r73, %r72;
	ld.global.u32 	%r76, [%rd42+12];
	add.s64 	%rd46, %rd45, %rd43;
	ld.global.u32 	%r77, [%rd46];
	mad.lo.s32 	%r104, %r77, %r76, %r75;
	add.s32 	%r99, %r99, 4;
$L__BB0_7:
	setp.eq.s32 	%p6, %r16, 0;
	@%p6 bra 	$L__BB0_12;
	setp.eq.s32 	%p7, %r16, 1;
	@%p7 bra 	$L__BB0_10;
	add.s32 	%r79, %r99, %r3;
	mul.wide.u32 	%rd47, %r79, 4;
	add.s64 	%rd48, %rd2, %rd47;
	ld.global.u32 	%r80, [%rd48];
	mad.lo.s32 	%r81, %r99, %r29, %r2;
	mul.wide.s32 	%rd49, %r81, 4;
	add.s64 	%rd50, %rd1, %rd49;
	ld.global.u32 	%r82, [%rd50];
	mad.lo.s32 	%r83, %r82, %r80, %r104;
	cvt.u64.u32 	%rd51, %r3;
	cvt.u64.u32 	%rd52, %r99;
	add.s64 	%rd53, %rd52, %rd51;
	shl.b64 	%rd54, %rd53, 2;
	add.s64 	%rd55, %rd2, %rd54;
	ld.global.u32 	%r84, [%rd55+4];
	mul.wide.u32 	%rd56, %r29, 4;
	add.s64 	%rd57, %rd50, %rd56;
	ld.global.u32 	%r85, [%rd57];
	mad.lo.s32 	%r104, %r85, %r84, %r83;
	add.s32 	%r99, %r99, 2;
$L__BB0_10:
	and.b32  	%r86, %r29, 1;
	setp.eq.b32 	%p8, %r86, 1;
	not.pred 	%p9, %p8;
	@%p9 bra 	$L__BB0_12;
	add.s32 	%r87, %r99, %r3;
	mul.wide.u32 	%rd58, %r87, 4;
	add.s64 	%rd59, %rd2, %rd58;
	ld.global.u32 	%r88, [%rd59];
	mad.lo.s32 	%r89, %r99, %r29, %r2;
	mul.wide.s32 	%rd60, %r89, 4;
	add.s64 	%rd61, %rd1, %rd60;
	ld.global.u32 	%r90, [%rd61];
	mad.lo.s32 	%r104, %r90, %r88, %r104;
$L__BB0_12:
	ld.param.u64 	%rd65, [_Z5gpuMMPiS_S_i_param_2];
	cvta.to.global.u64 	%rd62, %rd65;
	mad.lo.s32 	%r91, %r29, %r1, %r2;
	mul.wide.s32 	%rd63, %r91, 4;
	add.s64 	%rd64, %rd62, %rd63;
	st.global.u32 	[%rd64], %r104;
	ret;

}


// ===== COMPILED SASS (sm_100) =====

	.target	sm_100

	.elftype	@"ET_EXEC"


//--------------------- .note.nv.tkinfo           --------------------------
	.section	.note.nv.tkinfo,"",@"SHT_NOTE"
	.sectionflags	@"SHF_NOTE_NV_TKINFO"
	.tkinfo
        /*0018*/ 	.word	0x00000002
        /*0030*/ 	.string	""
        /*0030*/ 	.string	"ptxas"
        /*0030*/ 	.string	"Cuda compilation tools, release 13.0, V13.0.88"
        /*0030*/ 	.string	"Build cuda_13.0.r13.0/compiler.36424714_0"
        /*0030*/ 	.string	"-arch sm_100 -m 64 "



//--------------------- .note.nv.cuinfo           --------------------------
	.section	.note.nv.cuinfo,"",@"SHT_NOTE"
	.sectionflags	@"SHF_NOTE_NV_CUINFO"
        /*0018*/ 	.short	0x0002
        /*001a*/ 	.short	0x0064
        /*001c*/ 	.short	0x0082
	.zero		2


//--------------------- .nv.info                  --------------------------
	.section	.nv.info,"",@"SHT_CUDA_INFO"
	.align	4


	//----- nvinfo : EIATTR_REGCOUNT
	.align		4
        /*0000*/ 	.byte	0x04, 0x2f
        /*0002*/ 	.short	(.L_1 - .L_0)
	.align		4
.L_0:
        /*0004*/ 	.word	index@(_Z5gpuMMPiS_S_i)
        /*0008*/ 	.word	0x0000001e


	//----- nvinfo : EIATTR_FRAME_SIZE
	.align		4
.L_1:
        /*000c*/ 	.byte	0x04, 0x11
        /*000e*/ 	.short	(.L_3 - .L_2)
	.align		4
.L_2:
        /*0010*/ 	.word	index@(_Z5gpuMMPiS_S_i)
        /*0014*/ 	.word	0x00000000


	//----- nvinfo : EIATTR_MIN_STACK_SIZE
	.align		4
.L_3:
        /*0018*/ 	.byte	0x04, 0x12
        /*001a*/ 	.short	(.L_5 - .L_4)
	.align		4
.L_4:
        /*001c*/ 	.word	index@(_Z5gpuMMPiS_S_i)
        /*0020*/ 	.word	0x00000000
.L_5:


//--------------------- .nv.compat                --------------------------
	.section	.nv.compat,"",@"SHT_CUDA_COMPAT_INFO"
	.align	4
        /*0000*/ 	.byte	0x02, 0x09, 0x00, 0x00, 0x02, 0x02, 0x01, 0x00, 0x02, 0x05, 0x05, 0x00, 0x03, 0x07, 0x01, 0x01
        /*0010*/ 	.byte	0x02, 0x03, 0x00, 0x00, 0x02, 0x06, 0x01, 0x00, 0x04, 0x0b, 0x08, 0x00, 0x09, 0x00, 0x00, 0x00
        /*0020*/ 	.byte	0x00, 0x00, 0x00, 0x00


//--------------------- .nv.info._Z5gpuMMPiS_S_i  --------------------------
	.section	.nv.info._Z5gpuMMPiS_S_i,"",@"SHT_CUDA_INFO"
	.sectionflags	@""
	.align	4


	//----- nvinfo : EIATTR_CUDA_API_VERSION
	.align		4
        /*0000*/ 	.byte	0x04, 0x37
        /*0002*/ 	.short	(.L_7 - .L_6)
.L_6:
        /*0004*/ 	.word	0x00000082


	//----- nvinfo : EIATTR_KPARAM_INFO
	.align		4
.L_7:
        /*0008*/ 	.byte	0x04, 0x17
        /*000a*/ 	.short	(.L_9 - .L_8)
.L_8:
        /*000c*/ 	.word	0x00000000
        /*0010*/ 	.short	0x0003
        /*0012*/ 	.short	0x0018
        /*0014*/ 	.byte	0x00, 0xf0, 0x11, 0x00


	//----- nvinfo : EIATTR_KPARAM_INFO
	.align		4
.L_9:
        /*0018*/ 	.byte	0x04, 0x17
        /*001a*/ 	.short	(.L_11 - .L_10)
.L_10:
        /*001c*/ 	.word	0x00000000
        /*0020*/ 	.short	0x0002
        /*0022*/ 	.short	0x0010
        /*0024*/ 	.byte	0x00, 0xf5, 0x21, 0x00


	//----- nvinfo : EIATTR_KPARAM_INFO
	.align		4
.L_11:
        /*0028*/ 	.byte	0x04, 0x17
        /*002a*/ 	.short	(.L_13 - .L_12)
.L_12:
        /*002c*/ 	.word	0x00000000
        /*0030*/ 	.short	0x0001
        /*0032*/ 	.short	0x0008
        /*0034*/ 	.byte	0x00, 0xf5, 0x21, 0x00


	//----- nvinfo : EIATTR_KPARAM_INFO
	.align		4
.L_13:
        /*0038*/ 	.byte	0x04, 0x17
        /*003a*/ 	.short	(.L_15 - .L_14)
.L_14:
        /*003c*/ 	.word	0x00000000
        /*0040*/ 	.short	0x0000
        /*0042*/ 	.short	0x0000
        /*0044*/ 	.byte	0x00, 0xf5, 0x21, 0x00


	//----- nvinfo : EIATTR_SPARSE_MMA_MASK
	.align		4
.L_15:
        /*0048*/ 	.byte	0x03, 0x50
        /*004a*/ 	.short	0x0000


	//----- nvinfo : EIATTR_MAXREG_COUNT
	.align		4
        /*004c*/ 	.byte	0x03, 0x1b
        /*004e*/ 	.short	0x00ff


	//----- nvinfo : EIATTR_MERCURY_ISA_VERSION
	.align		4
        /*0050*/ 	.byte	0x03, 0x5f
        /*0052*/ 	.short	0x0101


	//----- nvinfo : EIATTR_VRC_CTA_INIT_COUNT
	.align		4
        /*0054*/ 	.byte	0x02, 0x4a
	.zero		1
	.zero		1


	//----- nvinfo : EIATTR_EXIT_INSTR_OFFSETS
	.align		4
        /*0058*/ 	.byte	0x04, 0x1c
        /*005a*/ 	.short	(.L_17 - .L_16)


	//   ....[0]....
.L_16:
        /*005c*/ 	.word	0x00000ab0


	//----- nvinfo : EIATTR_CBANK_PARAM_SIZE
	.align		4
.L_17:
        /*0060*/ 	.byte	0x03, 0x19
        /*0062*/ 	.short	0x001c


	//----- nvinfo : EIATTR_PARAM_CBANK
	.align		4
        /*0064*/ 	.byte	0x04, 0x0a
        /*0066*/ 	.short	(.L_19 - .L_18)
	.align		4
.L_18:
        /*0068*/ 	.word	index@(.nv.constant0._Z5gpuMMPiS_S_i)
        /*006c*/ 	.short	0x0380
        /*006e*/ 	.short	0x001c


	//----- nvinfo : EIATTR_SW_WAR
	.align		4
.L_19:
        /*0070*/ 	.byte	0x04, 0x36
        /*0072*/ 	.short	(.L_21 - .L_20)
.L_20:
        /*0074*/ 	.word	0x00000008
.L_21:


//--------------------- .nv.callgraph             --------------------------
	.section	.nv.callgraph,"",@"SHT_CUDA_CALLGRAPH"
	.align	4
	.sectionentsize	8
	.align		4
        /*0000*/ 	.word	0x00000000
	.align		4
        /*0004*/ 	.word	0xffffffff
	.align		4
        /*0008*/ 	.word	0x00000000
	.align		4
        /*000c*/ 	.word	0xfffffffe
	.align		4
        /*0010*/ 	.word	0x00000000
	.align		4
        /*0014*/ 	.word	0xfffffffd
	.align		4
        /*0018*/ 	.word	0x00000000
	.align		4
        /*001c*/ 	.word	0xfffffffc


//--------------------- .text._Z5gpuMMPiS_S_i     --------------------------
	.section	.text._Z5gpuMMPiS_S_i,"ax",@progbits
	.align	128
        .global         _Z5gpuMMPiS_S_i
        .type           _Z5gpuMMPiS_S_i,@function
        .size           _Z5gpuMMPiS_S_i,(.L_x_5 - _Z5gpuMMPiS_S_i)
        .other          _Z5gpuMMPiS_S_i,@"STO_CUDA_ENTRY STV_DEFAULT"
_Z5gpuMMPiS_S_i:
.text._Z5gpuMMPiS_S_i:
[----:B------:R-:W-:Y:S01]  /*0000*/  LDC R1, c[0x0][0x37c] ;  /* 0x0000df00ff017b82 */ /* 0x000fe20000000800 */
[----:B------:R-:W0:Y:S01]  /*0010*/  S2R R3, SR_TID.Y ;  /* 0x0000000000037919 */ /* 0x000e220000002200 */
[----:B------:R-:W1:Y:S06]  /*0020*/  LDCU UR18, c[0x0][0x398] ;  /* 0x00007300ff1277ac */ /* 0x000e6c0008000800 */
[----:B------:R-:W0:Y:S01]  /*0030*/  LDC R0, c[0x0][0x364] ;  /* 0x0000d900ff007b82 */ /* 0x000e220000000800 */
[----:B------:R-:W-:Y:S01]  /*0040*/  HFMA2 R12, -RZ, RZ, 0, 0 ;  /* 0x00000000ff0c7431 */ /* 0x000fe200000001ff */
[----:B------:R-:W2:Y:S01]  /*0050*/  S2R R2, SR_TID.X ;  /* 0x0000000000027919 */ /* 0x000ea20000002100 */
[----:B------:R-:W3:Y:S05]  /*0060*/  LDCU.64 UR16, c[0x0][0x358] ;  /* 0x00006b00ff1077ac */ /* 0x000eea0008000a00 */
[----:B------:R-:W0:Y:S08]  /*0070*/  S2UR UR4, SR_CTAID.Y ;  /* 0x00000000000479c3 */ /* 0x000e300000002600 */
[----:B------:R-:W2:Y:S01]  /*0080*/  S2UR UR5, SR_CTAID.X ;  /* 0x00000000000579c3 */ /* 0x000ea20000002500 */
[----:B-1----:R-:W-:-:S07]  /*0090*/  UISETP.GE.AND UP0, UPT, UR18, 0x1, UPT ;  /* 0x000000011200788c */ /* 0x002fce000bf06270 */
[----:B------:R-:W2:Y:S01]  /*00a0*/  LDC R13, c[0x0][0x360] ;  /* 0x0000d800ff0d7b82 */ /* 0x000ea20000000800 */
[----:B0-----:R-:W-:Y:S02]  /*00b0*/  IMAD R0, R0, UR4, R3 ;  /* 0x0000000400007c24 */ /* 0x001fe4000f8e0203 */
[----:B--2---:R-:W-:Y:S01]  /*00c0*/  IMAD R13, R13, UR5, R2 ;  /* 0x000000050d0d7c24 */ /* 0x004fe2000f8e0202 */
[----:B---3--:R-:W-:Y:S06]  /*00d0*/  BRA.U !UP0, `(.L_x_0) ;  /* 0x0000000908647547 */ /* 0x008fec000b800000 */
[----:B------:R-:W-:Y:S02]  /*00e0*/  UISETP.GE.U32.AND UP1, UPT, UR18, 0x8, UPT ;  /* 0x000000081200788c */ /* 0x000fe4000bf26070 */
[----:B------:R-:W-:Y:S01]  /*00f0*/  IMAD R5, R0, UR18, RZ ;  /* 0x0000001200057c24 */ /* 0x000fe2000f8e02ff */
[----:B------:R-:W-:Y:S01]  /*0100*/  ULOP3.LUT UR19, UR18, 0x7, URZ, 0xc0, !UPT ;  /* 0x0000000712137892 */ /* 0x000fe2000f8ec0ff */
[----:B------:R-:W-:Y:S01]  /*0110*/  MOV R12, RZ ;  /* 0x000000ff000c7202 */ /* 0x000fe20000000f00 */
[----:B------:R-:W-:Y:S02]  /*0120*/  UMOV UR4, URZ ;  /* 0x000000ff00047c82 */ /* 0x000fe40008000000 */
[----:B------:R-:W-:Y:S02]  /*0130*/  UISETP.NE.AND UP0, UPT, UR19, URZ, UPT ;  /* 0x000000ff1300728c */ /* 0x000fe4000bf05270 */
[----:B------:R-:W-:Y:S09]  /*0140*/  BRA.U !UP1, `(.L_x_1) ;  /* 0x0000000509087547 */ /* 0x000ff2000b800000 */
[----:B------:R-:W0:Y:S01]  /*0150*/  LDCU.128 UR20, c[0x0][0x380] ;  /* 0x00007000ff1477ac */ /* 0x000e220008000c00 */
[----:B------:R-:W-:Y:S02]  /*0160*/  MOV R12, RZ ;  /* 0x000000ff000c7202 */ /* 0x000fe40000000f00 */
[----:B------:R-:W-:Y:S01]  /*0170*/  MOV R14, R13 ;  /* 0x0000000d000e7202 */ /* 0x000fe20000000f00 */
[----:B------:R-:W-:-:S04]  /*0180*/  ULOP3.LUT UR4, UR18, 0x7ffffff8, URZ, 0xc0, !UPT ;  /* 0x7ffffff812047892 */ /* 0x000fc8000f8ec0ff */
[----:B------:R-:W-:Y:S01]  /*0190*/  UIADD3 UR5, UPT, UPT, -UR4, URZ, URZ ;  /* 0x000000ff04057290 */ /* 0x000fe2000fffe1ff */
[----:B0-----:R-:W-:Y:S01]  /*01a0*/  MOV R2, UR20 ;  /* 0x0000001400027c02 */ /* 0x001fe20008000f00 */
[----:B------:R-:W-:Y:S01]  /*01b0*/  UIMAD.WIDE.U32 UR6, UR18, 0xc, UR22 ;  /* 0x0000000c120678a5 */ /* 0x000fe2000f8e0016 */
[----:B------:R-:W-:Y:S01]  /*01c0*/  MOV R3, UR21 ;  /* 0x0000001500037c02 */ /* 0x000fe20008000f00 */
[----:B------:R-:W-:Y:S02]  /*01d0*/  UIMAD.WIDE.U32 UR8, UR18, 0x10, UR22 ;  /* 0x00000010120878a5 */ /* 0x000fe4000f8e0016 */
[----:B------:R-:W-:Y:S01]  /*01e0*/  UIMAD.WIDE.U32 UR10, UR18, 0x14, UR22 ;  /* 0x00000014120a78a5 */ /* 0x000fe2000f8e0016 */
[----:B------:R-:W-:Y:S01]  /*01f0*/  IMAD.WIDE.U32 R2, R5, 0x4, R2 ;  /* 0x0000000405027825 */ /* 0x000fe200078e0002 */
[----:B------:R-:W-:Y:S02]  /*0200*/  UIMAD.WIDE.U32 UR12, UR18, 0x18, UR22 ;  /* 0x00000018120c78a5 */ /* 0x000fe4000f8e0016 */
[----:B------:R-:W-:Y:S01]  /*0210*/  UIMAD.WIDE.U32 UR14, UR18, 0x1c, UR22 ;  /* 0x0000001c120e78a5 */ /* 0x000fe2000f8e0016 */
[----:B------:R-:W-:-:S04]  /*0220*/  IADD3 R2, P0, PT, R2, 0x10, RZ ;  /* 0x0000001002027810 */ /* 0x000fc80007f1e0ff */
[----:B------:R-:W-:-:S09]  /*0230*/  IADD3.X R3, PT, PT, RZ, R3, RZ, P0, !PT ;  /* 0x00000003ff037210 */ /* 0x000fd200007fe4ff */
.L_x_2:
[----:B------:R-:W-:Y:S01]  /*0240*/  HFMA2 R23, -RZ, RZ, 0, 2.384185791015625e-07 ;  /* 0x00000004ff177431 */ /* 0x000fe200000001ff */
[----:B------:R-:W-:Y:S01]  /*0250*/  UIMAD.WIDE.U32 UR24, UR18, 0x4, UR22 ;  /* 0x00000004121878a5 */ /* 0x000fe2000f8e0016 */
[----:B------:R-:W2:Y:S01]  /*0260*/  LDG.E R21, desc[UR16][R2.64+-0x10] ;  /* 0xfffff01002157981 */ /* 0x000ea2000c1e1900 */
[----:B------:R-:W-:Y:S01]  /*0270*/  UIMAD.WIDE.U32 UR20, UR18, 0x8, UR22 ;  /* 0x00000008121478a5 */ /* 0x000fe2000f8e0016 */
[----:B------:R-:W-:Y:S02]  /*0280*/  IMAD.MOV.U32 R11, RZ, RZ, 0x4 ;  /* 0x00000004ff0b7424 */ /* 0x000fe400078e00ff */
[----:B------:R-:W-:Y:S01]  /*0290*/  HFMA2 R7, -RZ, RZ, 0, 2.384185791015625e-07 ;  /* 0x00000004ff077431 */ /* 0x000fe200000001ff */
[----:B------:R-:W3:Y:S01]  /*02a0*/  LDG.E R19, desc[UR16][R2.64+-0xc] ;  /* 0xfffff41002137981 */ /* 0x000ee2000c1e1900 */
[----:B------:R-:W-:Y:S02]  /*02b0*/  MOV R8, UR24 ;  /* 0x0000001800087c02 */ /* 0x000fe40008000f00 */
[----:B------:R-:W-:Y:S01]  /*02c0*/  MOV R9, UR25 ;  /* 0x0000001900097c02 */ /* 0x000fe20008000f00 */
[C---:B------:R-:W-:Y:S01]  /*02d0*/  IMAD.WIDE R22, R14.reuse, R23, UR22 ;  /* 0x000000160e167e25 */ /* 0x040fe2000f8e0217 */
[----:B------:R-:W-:Y:S01]  /*02e0*/  MOV R24, UR20 ;  /* 0x0000001400187c02 */ /* 0x000fe20008000f00 */
[----:B------:R-:W4:Y:S01]  /*02f0*/  LDG.E R17, desc[UR16][R2.64+-0x8] ;  /* 0xfffff81002117981 */ /* 0x000f22000c1e1900 */
[----:B------:R-:W-:Y:S01]  /*0300*/  MOV R25, UR21 ;  /* 0x0000001500197c02 */ /* 0x000fe20008000f00 */
[----:B------:R-:W-:-:S02]  /*0310*/  IMAD.WIDE R8, R14, 0x4, R8 ;  /* 0x000000040e087825 */ /* 0x000fc400078e0208 */
[----:B------:R-:W2:Y:S02]  /*0320*/  LDG.E R22, desc[UR16][R22.64] ;  /* 0x0000001016167981 */ /* 0x000ea4000c1e1900 */
[C---:B------:R-:W-:Y:S01]  /*0330*/  IMAD.WIDE R24, R14.reuse, 0x4, R24 ;  /* 0x000000040e187825 */ /* 0x040fe200078e0218 */
[----:B------:R-:W-:Y:S01]  /*0340*/  MOV R5, 0x4 ;  /* 0x0000000400057802 */ /* 0x000fe20000000f00 */
[----:B------:R0:W3:Y:S02]  /*0350*/  LDG.E R20, desc[UR16][R8.64] ;  /* 0x0000001008147981 */ /* 0x0000e4000c1e1900 */
[C---:B------:R-:W-:Y:S02]  /*0360*/  IMAD.WIDE R10, R14.reuse, R11, UR6 ;  /* 0x000000060e0a7e25 */ /* 0x040fe4000f8e020b */
[----:B------:R-:W4:Y:S02]  /*0370*/  LDG.E R18, desc[UR16][R24.64] ;  /* 0x0000001018127981 */ /* 0x000f24000c1e1900 */
[----:B------:R-:W-:-:S04]  /*0380*/  IMAD.WIDE R4, R14, R5, UR8 ;  /* 0x000000080e047e25 */ /* 0x000fc8000f8e0205 */
[----:B------:R-:W-:Y:S01]  /*0390*/  HFMA2 R27, -RZ, RZ, 0, 2.384185791015625e-07 ;  /* 0x00000004ff1b7431 */ /* 0x000fe200000001ff */
[----:B------:R1:W5:Y:S01]  /*03a0*/  LDG.E R16, desc[UR16][R10.64] ;  /* 0x000000100a107981 */ /* 0x000362000c1e1900 */
[----:B0-----:R-:W-:-:S03]  /*03b0*/  MOV R9, 0x4 ;  /* 0x0000000400097802 */ /* 0x001fc60000000f00 */
[----:B------:R-:W5:Y:S01]  /*03c0*/  LDG.E R15, desc[UR16][R2.64+-0x4] ;  /* 0xfffffc10020f7981 */ /* 0x000f62000c1e1900 */
[----:B------:R-:W-:-:S03]  /*03d0*/  IMAD.WIDE R6, R14, R7, UR10 ;  /* 0x0000000a0e067e25 */ /* 0x000fc6000f8e0207 */
[----:B------:R0:W5:Y:S01]  /*03e0*/  LDG.E R4, desc[UR16][R4.64] ;  /* 0x0000001004047981 */ /* 0x000162000c1e1900 */
[----:B------:R-:W-:-:S03]  /*03f0*/  IMAD.WIDE R8, R14, R9, UR12 ;  /* 0x0000000c0e087e25 */ /* 0x000fc6000f8e0209 */
[----:B------:R-:W5:Y:S01]  /*0400*/  LDG.E R23, desc[UR16][R2.64] ;  /* 0x0000001002177981 */ /* 0x000f62000c1e1900 */
[----:B-1----:R-:W-:-:S03]  /*0410*/  IMAD.WIDE R10, R14, R27, UR14 ;  /* 0x0000000e0e0a7e25 */ /* 0x002fc6000f8e021b */
[----:B------:R-:W5:Y:S04]  /*0420*/  LDG.E R7, desc[UR16][R6.64] ;  /* 0x0000001006077981 */ /* 0x000f68000c1e1900 */
[----:B------:R-:W5:Y:S04]  /*0430*/  LDG.E R24, desc[UR16][R2.64+0x4] ;  /* 0x0000041002187981 */ /* 0x000f68000c1e1900 */
[----:B------:R-:W5:Y:S04]  /*0440*/  LDG.E R8, desc[UR16][R8.64] ;  /* 0x0000001008087981 */ /* 0x000f68000c1e1900 */
[----:B------:R-:W5:Y:S04]  /*0450*/  LDG.E R25, desc[UR16][R2.64+0x8] ;  /* 0x0000081002197981 */ /* 0x000f68000c1e1900 */
[----:B------:R-:W5:Y:S04]  /*0460*/  LDG.E R10, desc[UR16][R10.64] ;  /* 0x000000100a0a7981 */ /* 0x000f68000c1e1900 */
[----:B------:R1:W5:Y:S01]  /*0470*/  LDG.E R27, desc[UR16][R2.64+0xc] ;  /* 0x00000c10021b7981 */ /* 0x000362000c1e1900 */
[----:B------:R-:W-:-:S04]  /*0480*/  UIADD3 UR5, UPT, UPT, UR5, 0x8, URZ ;  /* 0x0000000805057890 */ /* 0x000fc8000fffe0ff */
[----:B------:R-:W-:Y:S01]  /*0490*/  UISETP.NE.AND UP1, UPT, UR5, URZ, UPT ;  /* 0x000000ff0500728c */ /* 0x000fe2000bf25270 */
[----:B0-----:R-:W-:Y:S02]  /*04a0*/  MOV R5, UR18 ;  /* 0x0000001200057c02 */ /* 0x001fe40008000f00 */
[----:B-1----:R-:W-:Y:S02]  /*04b0*/  IADD3 R2, P0, PT, R2, 0x20, RZ ;  /* 0x0000002002027810 */ /* 0x002fe40007f1e0ff */
[----:B------:R-:W-:Y:S02]  /*04c0*/  LEA R14, R5, R14, 0x3 ;  /* 0x0000000e050e7211 */ /* 0x000fe400078e18ff */
[----:B------:R-:W-:Y:S01]  /*04d0*/  IADD3.X R3, PT, PT, RZ, R3, RZ, P0, !PT ;  /* 0x00000003ff037210 */ /* 0x000fe200007fe4ff */
[----:B--2---:R-:W-:-:S04]  /*04e0*/  IMAD R21, R21, R22, R12 ;  /* 0x0000001615157224 */ /* 0x004fc800078e020c */
[----:B---3--:R-:W-:-:S04]  /*04f0*/  IMAD R19, R19, R20, R21 ;  /* 0x0000001413137224 */ /* 0x008fc800078e0215 */
[----:B----4-:R-:W-:-:S04]  /*0500*/  IMAD R17, R17, R18, R19 ;  /* 0x0000001211117224 */ /* 0x010fc800078e0213 */
[----:B-----5:R-:W-:-:S04]  /*0510*/  IMAD R15, R15, R16, R17 ;  /* 0x000000100f0f7224 */ /* 0x020fc800078e0211 */
[----:B------:R-:W-:-:S04]  /*0520*/  IMAD R4, R23, R4, R15 ;  /* 0x0000000417047224 */ /* 0x000fc800078e020f */
[----:B------:R-:W-:-:S04]  /*0530*/  IMAD R4, R24, R7, R4 ;  /* 0x0000000718047224 */ /* 0x000fc800078e0204 */
[----:B------:R-:W-:-:S04]  /*0540*/  IMAD R4, R25, R8, R4 ;  /* 0x0000000819047224 */ /* 0x000fc800078e0204 */
[----:B------:R-:W-:Y:S01]  /*0550*/  IMAD R12, R27, R10, R4 ;  /* 0x0000000a1b0c7224 */ /* 0x000fe200078e0204 */
[----:B------:R-:W-:Y:S06]  /*0560*/  BRA.U UP1, `(.L_x_2) ;  /* 0xfffffffd01347547 */ /* 0x000fec000b83ffff */
.L_x_1:
[----:B------:R-:W-:Y:S05]  /*0570*/  BRA.U !UP0, `(.L_x_0) ;  /* 0x00000005083c7547 */ /* 0x000fea000b800000 */
[----:B------:R-:W-:Y:S01]  /*0580*/  UISETP.GE.U32.AND UP0, UPT, UR19, 0x4, UPT ;  /* 0x000000041300788c */ /* 0x000fe2000bf06070 */
[----:B------:R-:W-:Y:S01]  /*0590*/  IMAD R2, R0, UR18, RZ ;  /* 0x0000001200027c24 */ /* 0x000fe2000f8e02ff */
[----:B------:R-:W-:-:S04]  /*05a0*/  ULOP3.LUT UR5, UR18, 0x3, URZ, 0xc0, !UPT ;  /* 0x0000000312057892 */ /* 0x000fc8000f8ec0ff */
[----:B------:R-:W-:-:S03]  /*05b0*/  UISETP.NE.AND UP1, UPT, UR5, URZ, UPT ;  /* 0x000000ff0500728c */ /* 0x000fc6000bf25270 */
[----:B------:R-:W-:Y:S08]  /*05c0*/  BRA.U !UP0, `(.L_x_3) ;  /* 0x00000001087c7547 */ /* 0x000ff0000b800000 */
[----:B------:R-:W0:Y:S01]  /*05d0*/  LDC.64 R6, c[0x0][0x388] ;  /* 0x0000e200ff067b82 */ /* 0x000e220000000a00 */
[----:B------:R-:W1:Y:S01]  /*05e0*/  LDCU.64 UR6, c[0x0][0x380] ;  /* 0x00007000ff0677ac */ /* 0x000e620008000a00 */
[----:B------:R-:W-:Y:S01]  /*05f0*/  MOV R4, UR4 ;  /* 0x0000000400047c02 */ /* 0x000fe20008000f00 */
[C---:B------:R-:W-:Y:S01]  /*0600*/  VIADD R3, R2.reuse, UR4 ;  /* 0x0000000402037c36 */ /* 0x040fe20008000000 */
[----:B------:R-:W-:Y:S02]  /*0610*/  MOV R11, UR18 ;  /* 0x00000012000b7c02 */ /* 0x000fe40008000f00 */
[----:B------:R-:W-:Y:S01]  /*0620*/  IADD3 R14, P0, PT, R2, UR4, RZ ;  /* 0x00000004020e7c10 */ /* 0x000fe2000ff1e0ff */
[----:B------:R-:W-:Y:S01]  /*0630*/  IMAD R5, R4, UR18, R13 ;  /* 0x0000001204057c24 */ /* 0x000fe2000f8e020d */
[----:B------:R-:W2:Y:S01]  /*0640*/  LDC.64 R8, c[0x0][0x380] ;  /* 0x0000e000ff087b82 */ /* 0x000ea20000000a00 */
[----:B------:R-:W-:Y:S02]  /*0650*/  MOV R15, UR18 ;  /* 0x00000012000f7c02 */ /* 0x000fe40008000f00 */
[----:B------:R-:W-:Y:S01]  /*0660*/  MOV R17, UR18 ;  /* 0x0000001200117c02 */ /* 0x000fe20008000f00 */
[----:B0-----:R-:W-:-:S04]  /*0670*/  IMAD.WIDE R6, R5, 0x4, R6 ;  /* 0x0000000405067825 */ /* 0x001fc800078e0206 */
[----:B------:R-:W-:Y:S02]  /*0680*/  IMAD.WIDE.U32 R10, R11, 0x4, R6 ;  /* 0x000000040b0a7825 */ /* 0x000fe400078e0006 */
[----:B------:R-:W3:Y:S02]  /*0690*/  LDG.E R6, desc[UR16][R6.64] ;  /* 0x0000001006067981 */ /* 0x000ee4000c1e1900 */
[----:B--2---:R-:W-:Y:S01]  /*06a0*/  IMAD.WIDE.U32 R8, R3, 0x4, R8 ;  /* 0x0000000403087825 */ /* 0x004fe200078e0008 */
[----:B------:R-:W-:Y:S02]  /*06b0*/  IADD3.X R3, PT, PT, RZ, RZ, RZ, P0, !PT ;  /* 0x000000ffff037210 */ /* 0x000fe400007fe4ff */
[----:B-1----:R-:W-:-:S03]  /*06c0*/  LEA R4, P0, R14, UR6, 0x2 ;  /* 0x000000060e047c11 */ /* 0x002fc6000f8010ff */
[----:B------:R-:W3:Y:S01]  /*06d0*/  LDG.E R9, desc[UR16][R8.64] ;  /* 0x0000001008097981 */ /* 0x000ee2000c1e1900 */
[----:B------:R-:W-:Y:S01]  /*06e0*/  LEA.HI.X R5, R14, UR7, R3, 0x2, P0 ;  /* 0x000000070e057c11 */ /* 0x000fe200080f1403 */
[----:B------:R-:W-:Y:S02]  /*06f0*/  IMAD.WIDE.U32 R14, R15, 0x4, R10 ;  /* 0x000000040f0e7825 */ /* 0x000fe400078e000a */
[----:B------:R-:W2:Y:S04]  /*0700*/  LDG.E R3, desc[UR16][R10.64] ;  /* 0x000000100a037981 */ /* 0x000ea8000c1e1900 */
[----:B------:R-:W2:Y:S01]  /*0710*/  LDG.E R18, desc[UR16][R4.64+0x4] ;  /* 0x0000041004127981 */ /* 0x000ea2000c1e1900 */
[----:B------:R-:W-:-:S03]  /*0720*/  IMAD.WIDE.U32 R16, R17, 0x4, R14 ;  /* 0x0000000411107825 */ /* 0x000fc600078e000e */
[----:B------:R-:W4:Y:S04]  /*0730*/  LDG.E R19, desc[UR16][R14.64] ;  /* 0x000000100e137981 */ /* 0x000f28000c1e1900 */
[----:B------:R-:W4:Y:S04]  /*0740*/  LDG.E R20, desc[UR16][R4.64+0x8] ;  /* 0x0000081004147981 */ /* 0x000f28000c1e1900 */
[----:B------:R-:W5:Y:S04]  /*0750*/  LDG.E R22, desc[UR16][R4.64+0xc] ;  /* 0x00000c1004167981 */ /* 0x000f68000c1e1900 */
[----:B------:R-:W5:Y:S01]  /*0760*/  LDG.E R16, desc[UR16][R16.64] ;  /* 0x0000001010107981 */ /* 0x000f62000c1e1900 */
[----:B------:R-:W-:Y:S01]  /*0770*/  UIADD3 UR4, UPT, UPT, UR4, 0x4, URZ ;  /* 0x0000000404047890 */ /* 0x000fe2000fffe0ff */
[----:B---3--:R-:W-:-:S04]  /*0780*/  IMAD R9, R9, R6, R12 ;  /* 0x0000000609097224 */ /* 0x008fc800078e020c */
[----:B--2---:R-:W-:-:S04]  /*0790*/  IMAD R3, R18, R3, R9 ;  /* 0x0000000312037224 */ /* 0x004fc800078e0209 */
[----:B----4-:R-:W-:-:S04]  /*07a0*/  IMAD R3, R20, R19, R3 ;  /* 0x0000001314037224 */ /* 0x010fc800078e0203 */
[----:B-----5:R-:W-:-:S07]  /*07b0*/  IMAD R12, R22, R16, R3 ;  /* 0x00000010160c7224 */ /* 0x020fce00078e0203 */
.L_x_3:
[----:B------:R-:W-:Y:S05]  /*07c0*/  BRA.U !UP1, `(.L_x_0) ;  /* 0x0000000109a87547 */ /* 0x000fea000b800000 */
[----:B------:R-:W-:Y:S01]  /*07d0*/  UISETP.NE.AND UP0, UPT, UR5, 0x1, UPT ;  /* 0x000000010500788c */ /* 0x000fe2000bf05270 */
[----:B------:R-:W-:Y:S01]  /*07e0*/  MOV R4, UR4 ;  /* 0x0000000400047c02 */ /* 0x000fe20008000f00 */
[----:B------:R-:W-:Y:S02]  /*07f0*/  ULOP3.LUT UR5, UR18, 0x1, URZ, 0xc0, !UPT ;  /* 0x0000000112057892 */ /* 0x000fe4000f8ec0ff */
[----:B------:R-:W-:Y:S02]  /*0800*/  MOV R17, UR18 ;  /* 0x0000001200117c02 */ /* 0x000fe40008000f00 */
[----:B------:R-:W-:Y:S01]  /*0810*/  UISETP.NE.U32.AND UP1, UPT, UR5, 0x1, UPT ;  /* 0x000000010500788c */ /* 0x000fe2000bf25070 */
[----:B------:R-:W-:-:S04]  /*0820*/  PLOP3.LUT P1, PT, PT, PT, UP0, 0x80, 0x8 ;  /* 0x000000000008781c */ /* 0x000fc80003f2f008 */
[----:B------:R-:W0:Y:S01]  /*0830*/  @UP0 LDCU.128 UR8, c[0x0][0x380] ;  /* 0x00007000ff0807ac */ /* 0x000e220008000c00 */
[----:B------:R-:W-:Y:S01]  /*0840*/  PLOP3.LUT P0, PT, PT, PT, UP1, 0x80, 0x8 ;  /* 0x000000000008781c */ /* 0x000fe20003f0f018 */
[----:B------:R-:W1:Y:S04]  /*0850*/  @UP0 LDCU.64 UR6, c[0x0][0x380] ;  /* 0x00007000ff0607ac */ /* 0x000e680008000a00 */
[----:B------:R-:W2:Y:S03]  /*0860*/  @!UP1 LDCU.128 UR12, c[0x0][0x380] ;  /* 0x00007000ff0c97ac */ /* 0x000ea60008000c00 */
[C---:B------:R-:W-:Y:S02]  /*0870*/  @P1 IADD3 R3, PT, PT, R2.reuse, UR4, RZ ;  /* 0x0000000402031c10 */ /* 0x040fe4000fffe0ff */
[----:B------:R-:W-:Y:S01]  /*0880*/  @P1 IADD3 R5, P2, PT, R2, UR4, RZ ;  /* 0x0000000402051c10 */ /* 0x000fe2000ff5e0ff */
[----:B------:R-:W-:-:S03]  /*0890*/  @UP0 UIADD3 UR4, UPT, UPT, UR4, 0x2, URZ ;  /* 0x0000000204040890 */ /* 0x000fc6000fffe0ff */
[----:B------:R-:W-:Y:S02]  /*08a0*/  @P1 IADD3.X R8, PT, PT, RZ, RZ, RZ, P2, !PT ;  /* 0x000000ffff081210 */ /* 0x000fe400017fe4ff */
[----:B0-----:R-:W-:Y:S01]  /*08b0*/  MOV R14, UR8 ;  /* 0x00000008000e7c02 */ /* 0x001fe20008000f00 */
[----:B------:R-:W-:Y:S01]  /*08c0*/  IMAD.U32 R6, RZ, RZ, UR10 ;  /* 0x0000000aff067e24 */ /* 0x000fe2000f8e00ff */
[----:B------:R-:W-:Y:S02]  /*08d0*/  MOV R15, UR9 ;  /* 0x00000009000f7c02 */ /* 0x000fe40008000f00 */
[----:B------:R-:W-:Y:S01]  /*08e0*/  MOV R7, UR11 ;  /* 0x0000000b00077c02 */ /* 0x000fe20008000f00 */
[----:B------:R-:W-:-:S04]  /*08f0*/  @P1 IMAD.WIDE.U32 R14, R3, 0x4, R14 ;  /* 0x00000004030e1825 */ /* 0x000fc800078e000e */
[----:B------:R-:W-:Y:S01]  /*0900*/  @P1 IMAD R3, R4, UR18, R13 ;  /* 0x0000001204031c24 */ /* 0x000fe2000f8e020d */
[----:B-1----:R-:W-:Y:S02]  /*0910*/  @P1 LEA R4, P2, R5, UR6, 0x2 ;  /* 0x0000000605041c11 */ /* 0x002fe4000f8410ff */
[----:B------:R-:W-:Y:S01]  /*0920*/  MOV R18, UR4 ;  /* 0x0000000400127c02 */ /* 0x000fe20008000f00 */
[----:B------:R-:W-:Y:S01]  /*0930*/  @P1 IMAD.WIDE R6, R3, 0x4, R6 ;  /* 0x0000000403061825 */ /* 0x000fe200078e0206 */
[----:B------:R-:W-:Y:S01]  /*0940*/  @P1 LEA.HI.X R5, R5, UR7, R8, 0x2, P2 ;  /* 0x0000000705051c11 */ /* 0x000fe200090f1408 */
[----:B------:R-:W3:Y:S01]  /*0950*/  @P1 LDG.E R3, desc[UR16][R14.64] ;  /* 0x000000100e031981 */ /* 0x000ee2000c1e1900 */
[----:B--2---:R-:W-:Y:S01]  /*0960*/  MOV R8, UR12 ;  /* 0x0000000c00087c02 */ /* 0x004fe20008000f00 */
[----:B------:R-:W-:Y:S01]  /*0970*/  @!P0 IMAD R21, R18, UR18, R13 ;  /* 0x0000001212158c24 */ /* 0x000fe2000f8e020d */
[----:B------:R-:W-:Y:S01]  /*0980*/  MOV R9, UR13 ;  /* 0x0000000d00097c02 */ /* 0x000fe20008000f00 */
[----:B------:R-:W-:Y:S01]  /*0990*/  @P1 IMAD.WIDE.U32 R16, R17, 0x4, R6 ;  /* 0x0000000411101825 */ /* 0x000fe200078e0006 */
[----:B------:R-:W-:Y:S01]  /*09a0*/  @!P0 IADD3 R19, PT, PT, R2, UR4, RZ ;  /* 0x0000000402138c10 */ /* 0x000fe2000fffe0ff */
[----:B------:R-:W3:Y:S01]  /*09b0*/  @P1 LDG.E R6, desc[UR16][R6.64] ;  /* 0x0000001006061981 */ /* 0x000ee2000c1e1900 */
[----:B------:R-:W-:-:S02]  /*09c0*/  MOV R10, UR14 ;  /* 0x0000000e000a7c02 */ /* 0x000fc40008000f00 */
[----:B------:R-:W-:Y:S01]  /*09d0*/  MOV R11, UR15 ;  /* 0x0000000f000b7c02 */ /* 0x000fe20008000f00 */
[----:B------:R-:W-:Y:S01]  /*09e0*/  @!P0 IMAD.WIDE.U32 R8, R19, 0x4, R8 ;  /* 0x0000000413088825 */ /* 0x000fe200078e0008 */
[----:B------:R-:W2:Y:S03]  /*09f0*/  @P1 LDG.E R16, desc[UR16][R16.64] ;  /* 0x0000001010101981 */ /* 0x000ea6000c1e1900 */
[----:B------:R-:W-:Y:S01]  /*0a00*/  @!P0 IMAD.WIDE R10, R21, 0x4, R10 ;  /* 0x00000004150a8825 */ /* 0x000fe200078e020a */
[----:B------:R-:W2:Y:S04]  /*0a10*/  @P1 LDG.E R4, desc[UR16][R4.64+0x4] ;  /* 0x0000041004041981 */ /* 0x000ea8000c1e1900 */
[----:B------:R-:W4:Y:S04]  /*0a20*/  @!P0 LDG.E R9, desc[UR16][R8.64] ;  /* 0x0000001008098981 */ /* 0x000f28000c1e1900 */
[----:B------:R-:W4:Y:S01]  /*0a30*/  @!P0 LDG.E R10, desc[UR16][R10.64] ;  /* 0x000000100a0a8981 */ /* 0x000f22000c1e1900 */
[----:B---3--:R-:W-:-:S04]  /*0a40*/  @P1 IMAD R3, R3, R6, R12 ;  /* 0x0000000603031224 */ /* 0x008fc800078e020c */
[----:B--2---:R-:W-:-:S04]  /*0a50*/  @P1 IMAD R12, R4, R16, R3 ;  /* 0x00000010040c1224 */ /* 0x004fc800078e0203 */
[----:B----4-:R-:W-:-:S07]  /*0a60*/  @!P0 IMAD R12, R9, R10, R12 ;  /* 0x0000000a090c8224 */ /* 0x010fce00078e020c */
.L_x_0:
[----:B------:R-:W0:Y:S01]  /*0a70*/  LDC.64 R2, c[0x0][0x390] ;  /* 0x0000e400ff027b82 */ /* 0x000e220000000a00 */
[----:B------:R-:W-:-:S04]  /*0a80*/  IMAD R13, R0, UR18, R13 ;  /* 0x00000012000d7c24 */ /* 0x000fc8000f8e020d */
[----:B0-----:R-:W-:-:S05]  /*0a90*/  IMAD.WIDE R2, R13, 0x4, R2 ;  /* 0x000000040d027825 */ /* 0x001fca00078e0202 */
[----:B------:R-:W-:Y:S01]  /*0aa0*/  STG.E desc[UR16][R2.64], R12 ;  /* 0x0000000c02007986 */ /* 0x000fe2000c101910 */
[----:B------:R-:W-:Y:S05]  /*0ab0*/  EXIT ;  /* 0x000000000000794d */ /* 0x000fea0003800000 */
.L_x_4:
[----:B------:R-:W-:-:S00]  /*0ac0*/  BRA `(.L_x_4) ;  /* 0xfffffffc00fc7947 */ /* 0x000fc0000383ffff */
[----:B------:R-:W-:-:S00]  /*0ad0*/  NOP ;  /* 0x0000000000007918 */ /* 0x000fc00000000000 */
        /* <DEDUP_REMOVED lines=10> */
.L_x_5:


//--------------------- .nv.shared.reserved.0     --------------------------
	.section	.nv.shared.reserved.0,"aw",@nobits
	.weak		__nv_reservedSMEM_offset_0_alias
	.size		__nv_reservedSMEM_offset_0_alias, 0, 64
	.other		__nv_reservedSMEM_offset_0_alias,@"STO_CUDA_RESERVED_SHARED STV_DEFAULT"
__nv_reservedSMEM_offset_0_alias:
	.zero		0
	.zero		64


//--------------------- .nv.constant0._Z5gpuMMPiS_S_i --------------------------
	.section	.nv.constant0._Z5gpuMMPiS_S_i,"a",@progbits
	.sectionflags	@""
	.align	4
.nv.constant0._Z5gpuMMPiS_S_i:
	.zero		924


//--------------------- SYMBOLS --------------------------

	.type		.nv.reservedSmem.offset0,@object
	.size		.nv.reservedSmem.offset0,0x4
